//
// Generated by NVIDIA NVVM Compiler
//
// Compiler Build ID: CL-36424714
// Cuda compilation tools, release 13.0, V13.0.88
// Based on NVVM 20.0.0
//

.version 9.0
.target sm_100
.address_size 64

	// .globl	_Z19computeImageSummaryPfiiiiS_
.extern .func  (.param .b32 func_retval0) vprintf
(
	.param .b64 vprintf_param_0,
	.param .b64 vprintf_param_1
)
;
.global .align 1 .b8 $str[18] = {120, 32, 37, 100, 32, 121, 32, 37, 100, 32, 111, 114, 32, 37, 100, 32, 10};

.visible .entry _Z19computeImageSummaryPfiiiiS_(
	.param .u64 .ptr .align 1 _Z19computeImageSummaryPfiiiiS__param_0,
	.param .u32 _Z19computeImageSummaryPfiiiiS__param_1,
	.param .u32 _Z19computeImageSummaryPfiiiiS__param_2,
	.param .u32 _Z19computeImageSummaryPfiiiiS__param_3,
	.param .u32 _Z19computeImageSummaryPfiiiiS__param_4,
	.param .u64 .ptr .align 1 _Z19computeImageSummaryPfiiiiS__param_5
)
{
	.local .align 8 .b8 	__local_depot0[16];
	.reg .b64 	%SP;
	.reg .b64 	%SPL;
	.reg .pred 	%p<12>;
	.reg .b32 	%r<52>;
	.reg .b32 	%f<100>;
	.reg .b64 	%rd<72>;

	mov.u64 	%SPL, __local_depot0;
	cvta.local.u64 	%SP, %SPL;
	ld.param.u64 	%rd19, [_Z19computeImageSummaryPfiiiiS__param_0];
	ld.param.u32 	%r23, [_Z19computeImageSummaryPfiiiiS__param_2];
	ld.param.u32 	%r24, [_Z19computeImageSummaryPfiiiiS__param_3];
	ld.param.u32 	%r25, [_Z19computeImageSummaryPfiiiiS__param_4];
	ld.param.u64 	%rd18, [_Z19computeImageSummaryPfiiiiS__param_5];
	cvta.to.global.u64 	%rd1, %rd19;
	add.u64 	%rd20, %SP, 0;
	add.u64 	%rd21, %SPL, 0;
	mov.u32 	%r26, %ctaid.x;
	mov.u32 	%r27, %ntid.x;
	mul.lo.s32 	%r28, %r26, %r27;
	mov.u32 	%r29, %tid.x;
	add.s32 	%r1, %r28, %r29;
	mul.hi.u32 	%r30, %r28, -1431655765;
	shr.u32 	%r31, %r30, 1;
	sub.s32 	%r32, %r23, %r25;
	div.u32 	%r2, %r31, %r32;
	mul.lo.s32 	%r33, %r2, %r32;
	sub.s32 	%r3, %r31, %r33;
	st.local.v2.u32 	[%rd21], {%r2, %r3};
	st.local.u32 	[%rd21+8], %r29;
	mov.u64 	%rd22, $str;
	cvta.global.u64 	%rd23, %rd22;
	{ // callseq 0, 0
	.param .b64 param0;
	st.param.b64 	[param0], %rd23;
	.param .b64 param1;
	st.param.b64 	[param1], %rd20;
	.param .b32 retval0;
	call.uni (retval0), 
	vprintf, 
	(
	param0, 
	param1
	);
	ld.param.b32 	%r34, [retval0];
	} // callseq 0
	mov.f32 	%f99, 0f00000000;
	min.s32 	%r36, %r24, %r25;
	setp.lt.s32 	%p1, %r36, 1;
	@%p1 bra 	$L__BB0_17;
	and.b32  	%r4, %r25, 15;
	add.s32 	%r5, %r4, -1;
	and.b32  	%r6, %r25, 7;
	add.s32 	%r7, %r6, -1;
	and.b32  	%r8, %r25, 2147483632;
	and.b32  	%r9, %r25, 3;
	neg.s32 	%r10, %r8;
	mov.b64 	%rd71, 0;
	mov.b32 	%r46, 0;
$L__BB0_2:
	setp.lt.u32 	%p2, %r25, 16;
	add.s32 	%r39, %r46, %r2;
	mad.lo.s32 	%r12, %r39, %r23, %r3;
	mov.b32 	%r50, 0;
	@%p2 bra 	$L__BB0_5;
	mov.b32 	%r48, 0;
	mov.u32 	%r47, %r10;
$L__BB0_4:
	.pragma "nounroll";
	add.s32 	%r41, %r12, %r48;
	mul.wide.s32 	%rd26, %r41, 4;
	add.s64 	%rd27, %rd1, %rd26;
	ld.global.f32 	%f4, [%rd27];
	cvt.rn.f32.s64 	%f5, %rd71;
	add.f32 	%f6, %f4, %f5;
	cvt.rzi.s64.f32 	%rd28, %f6;
	ld.global.f32 	%f7, [%rd27+4];
	cvt.rn.f32.s64 	%f8, %rd28;
	add.f32 	%f9, %f7, %f8;
	cvt.rzi.s64.f32 	%rd29, %f9;
	ld.global.f32 	%f10, [%rd27+8];
	cvt.rn.f32.s64 	%f11, %rd29;
	add.f32 	%f12, %f10, %f11;
	cvt.rzi.s64.f32 	%rd30, %f12;
	ld.global.f32 	%f13, [%rd27+12];
	cvt.rn.f32.s64 	%f14, %rd30;
	add.f32 	%f15, %f13, %f14;
	cvt.rzi.s64.f32 	%rd31, %f15;
	ld.global.f32 	%f16, [%rd27+16];
	cvt.rn.f32.s64 	%f17, %rd31;
	add.f32 	%f18, %f16, %f17;
	cvt.rzi.s64.f32 	%rd32, %f18;
	ld.global.f32 	%f19, [%rd27+20];
	cvt.rn.f32.s64 	%f20, %rd32;
	add.f32 	%f21, %f19, %f20;
	cvt.rzi.s64.f32 	%rd33, %f21;
	ld.global.f32 	%f22, [%rd27+24];
	cvt.rn.f32.s64 	%f23, %rd33;
	add.f32 	%f24, %f22, %f23;
	cvt.rzi.s64.f32 	%rd34, %f24;
	ld.global.f32 	%f25, [%rd27+28];
	cvt.rn.f32.s64 	%f26, %rd34;
	add.f32 	%f27, %f25, %f26;
	cvt.rzi.s64.f32 	%rd35, %f27;
	ld.global.f32 	%f28, [%rd27+32];
	cvt.rn.f32.s64 	%f29, %rd35;
	add.f32 	%f30, %f28, %f29;
	cvt.rzi.s64.f32 	%rd36, %f30;
	ld.global.f32 	%f31, [%rd27+36];
	cvt.rn.f32.s64 	%f32, %rd36;
	add.f32 	%f33, %f31, %f32;
	cvt.rzi.s64.f32 	%rd37, %f33;
	ld.global.f32 	%f34, [%rd27+40];
	cvt.rn.f32.s64 	%f35, %rd37;
	add.f32 	%f36, %f34, %f35;
	cvt.rzi.s64.f32 	%rd38, %f36;
	ld.global.f32 	%f37, [%rd27+44];
	cvt.rn.f32.s64 	%f38, %rd38;
	add.f32 	%f39, %f37, %f38;
	cvt.rzi.s64.f32 	%rd39, %f39;
	ld.global.f32 	%f40, [%rd27+48];
	cvt.rn.f32.s64 	%f41, %rd39;
	add.f32 	%f42, %f40, %f41;
	cvt.rzi.s64.f32 	%rd40, %f42;
	ld.global.f32 	%f43, [%rd27+52];
	cvt.rn.f32.s64 	%f44, %rd40;
	add.f32 	%f45, %f43, %f44;
	cvt.rzi.s64.f32 	%rd41, %f45;
	ld.global.f32 	%f46, [%rd27+56];
	cvt.rn.f32.s64 	%f47, %rd41;
	add.f32 	%f48, %f46, %f47;
	cvt.rzi.s64.f32 	%rd42, %f48;
	ld.global.f32 	%f49, [%rd27+60];
	cvt.rn.f32.s64 	%f50, %rd42;
	add.f32 	%f51, %f49, %f50;
	cvt.rzi.s64.f32 	%rd71, %f51;
	add.s32 	%r48, %r48, 16;
	add.s32 	%r47, %r47, 16;
	setp.eq.s32 	%p3, %r47, 0;
	mov.u32 	%r50, %r8;
	@%p3 bra 	$L__BB0_5;
	bra.uni 	$L__BB0_4;
$L__BB0_5:
	setp.eq.s32 	%p4, %r4, 0;
	@%p4 bra 	$L__BB0_15;
	setp.lt.u32 	%p5, %r5, 7;
	@%p5 bra 	$L__BB0_8;
	add.s32 	%r42, %r12, %r50;
	mul.wide.s32 	%rd44, %r42, 4;
	add.s64 	%rd45, %rd1, %rd44;
	ld.global.f32 	%f52, [%rd45];
	cvt.rn.f32.s64 	%f53, %rd71;
	add.f32 	%f54, %f52, %f53;
	cvt.rzi.s64.f32 	%rd46, %f54;
	ld.global.f32 	%f55, [%rd45+4];
	cvt.rn.f32.s64 	%f56, %rd46;
	add.f32 	%f57, %f55, %f56;
	cvt.rzi.s64.f32 	%rd47, %f57;
	ld.global.f32 	%f58, [%rd45+8];
	cvt.rn.f32.s64 	%f59, %rd47;
	add.f32 	%f60, %f58, %f59;
	cvt.rzi.s64.f32 	%rd48, %f60;
	ld.global.f32 	%f61, [%rd45+12];
	cvt.rn.f32.s64 	%f62, %rd48;
	add.f32 	%f63, %f61, %f62;
	cvt.rzi.s64.f32 	%rd49, %f63;
	ld.global.f32 	%f64, [%rd45+16];
	cvt.rn.f32.s64 	%f65, %rd49;
	add.f32 	%f66, %f64, %f65;
	cvt.rzi.s64.f32 	%rd50, %f66;
	ld.global.f32 	%f67, [%rd45+20];
	cvt.rn.f32.s64 	%f68, %rd50;
	add.f32 	%f69, %f67, %f68;
	cvt.rzi.s64.f32 	%rd51, %f69;
	ld.global.f32 	%f70, [%rd45+24];
	cvt.rn.f32.s64 	%f71, %rd51;
	add.f32 	%f72, %f70, %f71;
	cvt.rzi.s64.f32 	%rd52, %f72;
	ld.global.f32 	%f73, [%rd45+28];
	cvt.rn.f32.s64 	%f74, %rd52;
	add.f32 	%f75, %f73, %f74;
	cvt.rzi.s64.f32 	%rd71, %f75;
	add.s32 	%r50, %r50, 8;
$L__BB0_8:
	setp.eq.s32 	%p6, %r6, 0;
	@%p6 bra 	$L__BB0_15;
	setp.lt.u32 	%p7, %r7, 3;
	@%p7 bra 	$L__BB0_11;
	add.s32 	%r43, %r12, %r50;
	mul.wide.s32 	%rd54, %r43, 4;
	add.s64 	%rd55, %rd1, %rd54;
	ld.global.f32 	%f76, [%rd55];
	cvt.rn.f32.s64 	%f77, %rd71;
	add.f32 	%f78, %f76, %f77;
	cvt.rzi.s64.f32 	%rd56, %f78;
	ld.global.f32 	%f79, [%rd55+4];
	cvt.rn.f32.s64 	%f80, %rd56;
	add.f32 	%f81, %f79, %f80;
	cvt.rzi.s64.f32 	%rd57, %f81;
	ld.global.f32 	%f82, [%rd55+8];
	cvt.rn.f32.s64 	%f83, %rd57;
	add.f32 	%f84, %f82, %f83;
	cvt.rzi.s64.f32 	%rd58, %f84;
	ld.global.f32 	%f85, [%rd55+12];
	cvt.rn.f32.s64 	%f86, %rd58;
	add.f32 	%f87, %f85, %f86;
	cvt.rzi.s64.f32 	%rd71, %f87;
	add.s32 	%r50, %r50, 4;
$L__BB0_11:
	setp.eq.s32 	%p8, %r9, 0;
	@%p8 bra 	$L__BB0_15;
	setp.eq.s32 	%p9, %r9, 1;
	add.s32 	%r44, %r12, %r50;
	mul.wide.s32 	%rd59, %r44, 4;
	add.s64 	%rd13, %rd1, %rd59;
	ld.global.f32 	%f88, [%rd13];
	cvt.rn.f32.s64 	%f89, %rd71;
	add.f32 	%f90, %f88, %f89;
	cvt.rzi.s64.f32 	%rd71, %f90;
	@%p9 bra 	$L__BB0_15;
	setp.eq.s32 	%p10, %r9, 2;
	ld.global.f32 	%f91, [%rd13+4];
	cvt.rn.f32.s64 	%f92, %rd71;
	add.f32 	%f93, %f91, %f92;
	cvt.rzi.s64.f32 	%rd71, %f93;
	@%p10 bra 	$L__BB0_15;
	ld.global.f32 	%f94, [%rd13+8];
	cvt.rn.f32.s64 	%f95, %rd71;
	add.f32 	%f96, %f94, %f95;
	cvt.rzi.s64.f32 	%rd71, %f96;
$L__BB0_15:
	add.s32 	%r46, %r46, 1;
	setp.ne.s32 	%p11, %r46, %r24;
	@%p11 bra 	$L__BB0_2;
	cvt.rn.f32.s64 	%f99, %rd71;
$L__BB0_17:
	cvta.to.global.u64 	%rd60, %rd18;
	mul.lo.s32 	%r45, %r25, %r24;
	cvt.rn.f32.s32 	%f97, %r45;
	div.rn.f32 	%f98, %f99, %f97;
	mul.wide.s32 	%rd61, %r1, 4;
	add.s64 	%rd62, %rd60, %rd61;
	st.global.f32 	[%rd62], %f98;
	ret;

}


// ===== COMPILED SASS (sm_100) =====

	.target	sm_100

	.elftype	@"ET_EXEC"


//--------------------- .note.nv.tkinfo           --------------------------
	.section	.note.nv.tkinfo,"",@"SHT_NOTE"
	.sectionflags	@"SHF_NOTE_NV_TKINFO"
	.tkinfo
        /*0018*/ 	.word	0x00000002
        /*0030*/ 	.string	""
        /*0030*/ 	.string	"ptxas"
        /*0030*/ 	.string	"Cuda compilation tools, release 13.0, V13.0.88"
        /*0030*/ 	.string	"Build cuda_13.0.r13.0/compiler.36424714_0"
        /*0030*/ 	.string	"-arch sm_100 -m 64 "



//--------------------- .note.nv.cuinfo           --------------------------
	.section	.note.nv.cuinfo,"",@"SHT_NOTE"
	.sectionflags	@"SHF_NOTE_NV_CUINFO"
        /*0018*/ 	.short	0x0002
        /*001a*/ 	.short	0x0064
        /*001c*/ 	.short	0x0082
	.zero		2


//--------------------- .nv.info                  --------------------------
	.section	.nv.info,"",@"SHT_CUDA_INFO"
	.align	4


	//----- nvinfo : EIATTR_REGCOUNT
	.align		4
        /*0000*/ 	.byte	0x04, 0x2f
        /*0002*/ 	.short	(.L_2 - .L_1)
	.align		4
.L_1:
        /*0004*/ 	.word	index@(_Z19computeImageSummaryPfiiiiS_)
        /*0008*/ 	.word	0x00000020


	//----- nvinfo : EIATTR_FRAME_SIZE
	.align		4
.L_2:
        /*000c*/ 	.byte	0x04, 0x11
        /*000e*/ 	.short	(.L_4 - .L_3)
	.align		4
.L_3:
        /*0010*/ 	.word	index@($__internal_0_$__cuda_sm3x_div_rn_noftz_f32_slowpath)
        /*0014*/ 	.word	0x00000010


	//----- nvinfo : EIATTR_FRAME_SIZE
	.align		4
.L_4:
        /*0018*/ 	.byte	0x04, 0x11
        /*001a*/ 	.short	(.L_6 - .L_5)
	.align		4
.L_5:
        /*001c*/ 	.word	index@(_Z19computeImageSummaryPfiiiiS_)
        /*0020*/ 	.word	0x00000010


	//----- nvinfo : EIATTR_MIN_STACK_SIZE
	.align		4
.L_6:
        /*0024*/ 	.byte	0x04, 0x12
        /*0026*/ 	.short	(.L_8 - .L_7)
	.align		4
.L_7:
        /*0028*/ 	.word	index@(_Z19computeImageSummaryPfiiiiS_)
        /*002c*/ 	.word	0x00000010
.L_8:


//--------------------- .nv.compat                --------------------------
	.section	.nv.compat,"",@"SHT_CUDA_COMPAT_INFO"
	.align	4
        /*0000*/ 	.byte	0x02, 0x09, 0x00, 0x00, 0x02, 0x02, 0x01, 0x00, 0x02, 0x05, 0x05, 0x00, 0x03, 0x07, 0x01, 0x01
        /*0010*/ 	.byte	0x02, 0x03, 0x00, 0x00, 0x02, 0x06, 0x01, 0x00, 0x04, 0x0b, 0x08, 0x00, 0x01, 0x00, 0x00, 0x00
        /*0020*/ 	.byte	0x00, 0x00, 0x00, 0x00


//--------------------- .nv.info._Z19computeImageSummaryPfiiiiS_ --------------------------
	.section	.nv.info._Z19computeImageSummaryPfiiiiS_,"",@"SHT_CUDA_INFO"
	.sectionflags	@""
	.align	4


	//----- nvinfo : EIATTR_CUDA_API_VERSION
	.align		4
        /*0000*/ 	.byte	0x04, 0x37
        /*0002*/ 	.short	(.L_10 - .L_9)
.L_9:
        /*0004*/ 	.word	0x00000082


	//----- nvinfo : EIATTR_KPARAM_INFO
	.align		4
.L_10:
        /*0008*/ 	.byte	0x04, 0x17
        /*000a*/ 	.short	(.L_12 - .L_11)
.L_11:
        /*000c*/ 	.word	0x00000000
        /*0010*/ 	.short	0x0005
        /*0012*/ 	.short	0x0018
        /*0014*/ 	.byte	0x00, 0xf5, 0x21, 0x00


	//----- nvinfo : EIATTR_KPARAM_INFO
	.align		4
.L_12:
        /*0018*/ 	.byte	0x04, 0x17
        /*001a*/ 	.short	(.L_14 - .L_13)
.L_13:
        /*001c*/ 	.word	0x00000000
        /*0020*/ 	.short	0x0004
        /*0022*/ 	.short	0x0014
        /*0024*/ 	.byte	0x00, 0xf0, 0x11, 0x00


	//----- nvinfo : EIATTR_KPARAM_INFO
	.align		4
.L_14:
        /*0028*/ 	.byte	0x04, 0x17
        /*002a*/ 	.short	(.L_16 - .L_15)
.L_15:
        /*002c*/ 	.word	0x00000000
        /*0030*/ 	.short	0x0003
        /*0032*/ 	.short	0x0010
        /*0034*/ 	.byte	0x00, 0xf0, 0x11, 0x00


	//----- nvinfo : EIATTR_KPARAM_INFO
	.align		4
.L_16:
        /*0038*/ 	.byte	0x04, 0x17
        /*003a*/ 	.short	(.L_18 - .L_17)
.L_17:
        /*003c*/ 	.word	0x00000000
        /*0040*/ 	.short	0x0002
        /*0042*/ 	.short	0x000c
        /*0044*/ 	.byte	0x00, 0xf0, 0x11, 0x00


	//----- nvinfo : EIATTR_KPARAM_INFO
	.align		4
.L_18:
        /*0048*/ 	.byte	0x04, 0x17
        /*004a*/ 	.short	(.L_20 - .L_19)
.L_19:
        /*004c*/ 	.word	0x00000000
        /*0050*/ 	.short	0x0001
        /*0052*/ 	.short	0x0008
        /*0054*/ 	.byte	0x00, 0xf0, 0x11, 0x00


	//----- nvinfo : EIATTR_KPARAM_INFO
	.align		4
.L_20:
        /*0058*/ 	.byte	0x04, 0x17
        /*005a*/ 	.short	(.L_22 - .L_21)
.L_21:
        /*005c*/ 	.word	0x00000000
        /*0060*/ 	.short	0x0000
        /*0062*/ 	.short	0x0000
        /*0064*/ 	.byte	0x00, 0xf5, 0x21, 0x00


	//----- nvinfo : EIATTR_SPARSE_MMA_MASK
	.align		4
.L_22:
        /*0068*/ 	.byte	0x03, 0x50
        /*006a*/ 	.short	0x0000


	//----- nvinfo : EIATTR_MAXREG_COUNT
	.align		4
        /*006c*/ 	.byte	0x03, 0x1b
        /*006e*/ 	.short	0x00ff


	//----- nvinfo : EIATTR_EXTERNS
	.align		4
        /*0070*/ 	.byte	0x04, 0x0f
        /*0072*/ 	.short	(.L_24 - .L_23)


	//   ....[0]....
	.align		4
.L_23:
        /*0074*/ 	.word	index@(vprintf)


	//----- nvinfo : EIATTR_MERCURY_ISA_VERSION
	.align		4
.L_24:
        /*0078*/ 	.byte	0x03, 0x5f
        /*007a*/ 	.short	0x0101


	//----- nvinfo : EIATTR_VRC_CTA_INIT_COUNT
	.align		4
        /*007c*/ 	.byte	0x02, 0x4a
	.zero		1
	.zero		1


	//----- nvinfo : EIATTR_SYSCALL_OFFSETS
	.align		4
        /*0080*/ 	.byte	0x04, 0x46
        /*0082*/ 	.short	(.L_26 - .L_25)


	//   ....[0]....
.L_25:
        /*0084*/ 	.word	0x000002c0


	//----- nvinfo : EIATTR_EXIT_INSTR_OFFSETS
	.align		4
.L_26:
        /*0088*/ 	.byte	0x04, 0x1c
        /*008a*/ 	.short	(.L_28 - .L_27)


	//   ....[0]....
.L_27:
        /*008c*/ 	.word	0x000010e0


	//----- nvinfo : EIATTR_CRS_STACK_SIZE
	.align		4
.L_28:
        /*0090*/ 	.byte	0x04, 0x1e
        /*0092*/ 	.short	(.L_30 - .L_29)
.L_29:
        /*0094*/ 	.word	0x00000000


	//----- nvinfo : EIATTR_CBANK_PARAM_SIZE
	.align		4
.L_30:
        /*0098*/ 	.byte	0x03, 0x19
        /*009a*/ 	.short	0x0020


	//----- nvinfo : EIATTR_PARAM_CBANK
	.align		4
        /*009c*/ 	.byte	0x04, 0x0a
        /*009e*/ 	.short	(.L_32 - .L_31)
	.align		4
.L_31:
        /*00a0*/ 	.word	index@(.nv.constant0._Z19computeImageSummaryPfiiiiS_)
        /*00a4*/ 	.short	0x0380
        /*00a6*/ 	.short	0x0020


	//----- nvinfo : EIATTR_SW_WAR
	.align		4
.L_32:
        /*00a8*/ 	.byte	0x04, 0x36
        /*00aa*/ 	.short	(.L_34 - .L_33)
.L_33:
        /*00ac*/ 	.word	0x00000008
.L_34:


//--------------------- .nv.callgraph             --------------------------
	.section	.nv.callgraph,"",@"SHT_CUDA_CALLGRAPH"
	.align	4
	.sectionentsize	8
	.align		4
        /*0000*/ 	.word	0x00000000
	.align		4
        /*0004*/ 	.word	0xffffffff
	.align		4
        /*0008*/ 	.word	index@(_Z19computeImageSummaryPfiiiiS_)
	.align		4
        /*000c*/ 	.word	index@(vprintf)
	.align		4
        /*0010*/ 	.word	0x00000000
	.align		4
        /*0014*/ 	.word	0xfffffffe
	.align		4
        /*0018*/ 	.word	0x00000000
	.align		4
        /*001c*/ 	.word	0xfffffffd
	.align		4
        /*0020*/ 	.word	0x00000000
	.align		4
        /*0024*/ 	.word	0xfffffffc


//--------------------- .nv.constant4             --------------------------
	.section	.nv.constant4,"a",@progbits
	.align	8
	.align		8
.nv.constant4:
        /*0000*/ 	.dword	vprintf
	.align		8
        /*0008*/ 	.dword	$str


//--------------------- .text._Z19computeImageSummaryPfiiiiS_ --------------------------
	.section	.text._Z19computeImageSummaryPfiiiiS_,"ax",@progbits
	.align	128
        .global         _Z19computeImageSummaryPfiiiiS_
        .type           _Z19computeImageSummaryPfiiiiS_,@function
        .size           _Z19computeImageSummaryPfiiiiS_,(.L_x_24 - _Z19computeImageSummaryPfiiiiS_)
        .other          _Z19computeImageSummaryPfiiiiS_,@"STO_CUDA_ENTRY STV_DEFAULT"
_Z19computeImageSummaryPfiiiiS_:
.text._Z19computeImageSummaryPfiiiiS_:
[----:B------:R-:W0:Y:S08]  /*0000*/  LDC R1, c[0x0][0x37c] ;  /* 0x0000df00ff017b82 */ /* 0x000e300000000800 */
[----:B------:R-:W1:Y:S01]  /*0010*/  LDC R17, c[0x0][0x394] ;  /* 0x0000e500ff117b82 */ /* 0x000e620000000800 */
[----:B------:R-:W1:Y:S01]  /*0020*/  LDCU UR4, c[0x0][0x38c] ;  /* 0x00007180ff0477ac */ /* 0x000e620008000800 */
[----:B------:R-:W2:Y:S01]  /*0030*/  S2R R10, SR_TID.X ;  /* 0x00000000000a7919 */ /* 0x000ea20000002100 */
[----:B0-----:R-:W-:Y:S01]  /*0040*/  VIADD R1, R1, 0xfffffff0 ;  /* 0xfffffff001017836 */ /* 0x001fe20000000000 */
[----:B------:R-:W0:Y:S04]  /*0050*/  LDCU UR7, c[0x0][0x2fc] ;  /* 0x00005f80ff0777ac */ /* 0x000e280008000800 */
[----:B------:R-:W3:Y:S01]  /*0060*/  S2UR UR6, SR_CTAID.X ;  /* 0x00000000000679c3 */ /* 0x000ee20000002500 */
[----:B------:R-:W4:Y:S01]  /*0070*/  LDCU.64 UR8, c[0x4][0x8] ;  /* 0x01000100ff0877ac */ /* 0x000f220008000a00 */
[----:B-1----:R-:W-:Y:S01]  /*0080*/  IADD3 R17, PT, PT, -R17, UR4, RZ ;  /* 0x0000000411117c10 */ /* 0x002fe2000fffe1ff */
[----:B------:R-:W3:Y:S01]  /*0090*/  LDCU UR4, c[0x0][0x360] ;  /* 0x00006c00ff0477ac */ /* 0x000ee20008000800 */
[----:B----4-:R-:W-:-:S02]  /*00a0*/  IMAD.U32 R4, RZ, RZ, UR8 ;  /* 0x00000008ff047e24 */ /* 0x010fc4000f8e00ff */
[----:B------:R-:W1:Y:S01]  /*00b0*/  I2F.U32.RP R0, R17 ;  /* 0x0000001100007306 */ /* 0x000e620000209000 */
[----:B------:R-:W-:Y:S01]  /*00c0*/  IMAD.MOV R5, RZ, RZ, -R17 ;  /* 0x000000ffff057224 */ /* 0x000fe200078e0a11 */
[----:B------:R-:W-:Y:S01]  /*00d0*/  ISETP.NE.U32.AND P2, PT, R17, RZ, PT ;  /* 0x000000ff1100720c */ /* 0x000fe20003f45070 */
[----:B--2---:R2:W-:Y:S05]  /*00e0*/  STL [R1+0x8], R10 ;  /* 0x0000080a01007387 */ /* 0x0045ea0000100800 */
[----:B-1----:R-:W1:Y:S01]  /*00f0*/  MUFU.RCP R0, R0 ;  /* 0x0000000000007308 */ /* 0x002e620000001000 */
[----:B---3--:R-:W-:-:S04]  /*0100*/  UIMAD UR6, UR6, UR4, URZ ;  /* 0x00000004060672a4 */ /* 0x008fc8000f8e02ff */
[----:B------:R-:W-:-:S04]  /*0110*/  UIMAD.WIDE.U32 UR4, UR6, -0x55555555, URZ ;  /* 0xaaaaaaab060478a5 */ /* 0x000fc8000f8e00ff */
[----:B------:R-:W-:-:S07]  /*0120*/  USHF.R.U32.HI UR5, URZ, 0x1, UR5 ;  /* 0x00000001ff057899 */ /* 0x000fce0008011605 */
[----:B------:R-:W3:Y:S01]  /*0130*/  LDCU UR4, c[0x0][0x2f8] ;  /* 0x00005f00ff0477ac */ /* 0x000ee20008000800 */
[----:B-1----:R-:W-:-:S04]  /*0140*/  VIADD R2, R0, 0xffffffe ;  /* 0x0ffffffe00027836 */ /* 0x002fc80000000000 */
[----:B------:R1:W4:Y:S02]  /*0150*/  F2I.FTZ.U32.TRUNC.NTZ R3, R2 ;  /* 0x0000000200037305 */ /* 0x000324000021f000 */
[----:B-1----:R-:W-:Y:S02]  /*0160*/  HFMA2 R2, -RZ, RZ, 0, 0 ;  /* 0x00000000ff027431 */ /* 0x002fe400000001ff */
[----:B----4-:R-:W-:-:S04]  /*0170*/  IMAD R5, R5, R3, RZ ;  /* 0x0000000305057224 */ /* 0x010fc800078e02ff */
[----:B------:R-:W-:-:S04]  /*0180*/  IMAD.HI.U32 R3, R3, R5, R2 ;  /* 0x0000000503037227 */ /* 0x000fc800078e0002 */
[----:B------:R-:W-:Y:S02]  /*0190*/  IMAD.U32 R5, RZ, RZ, UR9 ;  /* 0x00000009ff057e24 */ /* 0x000fe4000f8e00ff */
[----:B------:R-:W-:-:S04]  /*01a0*/  IMAD.HI.U32 R16, R3, UR5, RZ ;  /* 0x0000000503107c27 */ /* 0x000fc8000f8e00ff */
[----:B------:R-:W-:Y:S02]  /*01b0*/  IMAD.MOV R0, RZ, RZ, -R16 ;  /* 0x000000ffff007224 */ /* 0x000fe400078e0a10 */
[----:B------:R-:W-:Y:S02]  /*01c0*/  VIADD R2, R10, UR6 ;  /* 0x000000060a027c36 */ /* 0x000fe40008000000 */
[----:B------:R-:W-:-:S05]  /*01d0*/  IMAD R0, R17, R0, UR5 ;  /* 0x0000000511007e24 */ /* 0x000fca000f8e0200 */
[----:B------:R-:W-:-:S13]  /*01e0*/  ISETP.GE.U32.AND P0, PT, R0, R17, PT ;  /* 0x000000110000720c */ /* 0x000fda0003f06070 */
[----:B------:R-:W-:Y:S02]  /*01f0*/  @P0 IMAD.IADD R0, R0, 0x1, -R17 ;  /* 0x0000000100000824 */ /* 0x000fe400078e0a11 */
[----:B------:R-:W-:Y:S01]  /*0200*/  @P0 VIADD R16, R16, 0x1 ;  /* 0x0000000110100836 */ /* 0x000fe20000000000 */
[----:B---3--:R-:W-:Y:S02]  /*0210*/  IADD3 R6, P0, PT, R1, UR4, RZ ;  /* 0x0000000401067c10 */ /* 0x008fe4000ff1e0ff */
[----:B------:R-:W-:Y:S02]  /*0220*/  ISETP.GE.U32.AND P1, PT, R0, R17, PT ;  /* 0x000000110000720c */ /* 0x000fe40003f26070 */
[----:B0-----:R-:W-:-:S11]  /*0230*/  IADD3.X R7, PT, PT, RZ, UR7, RZ, P0, !PT ;  /* 0x00000007ff077c10 */ /* 0x001fd600087fe4ff */
[----:B------:R-:W-:Y:S02]  /*0240*/  @P1 IADD3 R16, PT, PT, R16, 0x1, RZ ;  /* 0x0000000110101810 */ /* 0x000fe40007ffe0ff */
[----:B------:R-:W-:-:S05]  /*0250*/  @!P2 LOP3.LUT R16, RZ, R17, RZ, 0x33, !PT ;  /* 0x00000011ff10a212 */ /* 0x000fca00078e33ff */
[----:B------:R-:W-:-:S04]  /*0260*/  IMAD.MOV R0, RZ, RZ, -R16 ;  /* 0x000000ffff007224 */ /* 0x000fc800078e0a10 */
[----:B------:R-:W-:Y:S01]  /*0270*/  IMAD R17, R17, R0, UR5 ;  /* 0x0000000511117e24 */ /* 0x000fe2000f8e0200 */
[----:B------:R-:W-:-:S04]  /*0280*/  MOV R0, 0x0 ;  /* 0x0000000000007802 */ /* 0x000fc80000000f00 */
[----:B------:R2:W0:Y:S01]  /*0290*/  LDC.64 R8, c[0x4][R0] ;  /* 0x0100000000087b82 */ /* 0x0004220000000a00 */
[----:B------:R2:W-:Y:S02]  /*02a0*/  STL.64 [R1], R16 ;  /* 0x0000001001007387 */ /* 0x0005e40000100a00 */
[----:B------:R-:W-:-:S07]  /*02b0*/  LEPC R20, `(.L_x_0) ;  /* 0x000000001014794e */ /* 0x000fce0000000000 */
[----:B0-2---:R-:W-:Y:S05]  /*02c0*/  CALL.ABS.NOINC R8 ;  /* 0x0000000008007343 */ /* 0x005fea0003c00000 */
.L_x_0:
[----:B------:R-:W0:Y:S01]  /*02d0*/  LDCU.64 UR4, c[0x0][0x390] ;  /* 0x00007200ff0477ac */ /* 0x000e220008000a00 */
[----:B------:R-:W1:Y:S01]  /*02e0*/  LDC.64 R12, c[0x0][0x358] ;  /* 0x0000d600ff0c7b82 */ /* 0x000e620000000a00 */
[----:B------:R-:W-:Y:S02]  /*02f0*/  HFMA2 R19, -RZ, RZ, 0, 0 ;  /* 0x00000000ff137431 */ /* 0x000fe400000001ff */
[----:B0-----:R-:W-:Y:S02]  /*0300*/  IMAD.U32 R0, RZ, RZ, UR4 ;  /* 0x00000004ff007e24 */ /* 0x001fe4000f8e00ff */
[----:B------:R-:W-:-:S05]  /*0310*/  IMAD.U32 R3, RZ, RZ, UR5 ;  /* 0x00000005ff037e24 */ /* 0x000fca000f8e00ff */
[----:B------:R-:W-:-:S04]  /*0320*/  VIMNMX R4, PT, PT, R3, R0, PT ;  /* 0x0000000003047248 */ /* 0x000fc80003fe0100 */
[----:B------:R-:W-:-:S13]  /*0330*/  ISETP.GE.AND P0, PT, R4, 0x1, PT ;  /* 0x000000010400780c */ /* 0x000fda0003f06270 */
[----:B------:R-:W-:Y:S05]  /*0340*/  @!P0 BRA `(.L_x_1) ;  /* 0x0000000c00108947 */ /* 0x000fea0003800000 */
[C---:B------:R-:W-:Y:S01]  /*0350*/  LOP3.LUT R5, R3.reuse, 0x7, RZ, 0xc0, !PT ;  /* 0x0000000703057812 */ /* 0x040fe200078ec0ff */
[----:B------:R-:W-:Y:S01]  /*0360*/  BSSY.RECONVERGENT B0, `(.L_x_2) ;  /* 0x00000c1000007945 */ /* 0x000fe20003800200 */
[C---:B------:R-:W-:Y:S01]  /*0370*/  LOP3.LUT R4, R3.reuse, 0xf, RZ, 0xc0, !PT ;  /* 0x0000000f03047812 */ /* 0x040fe200078ec0ff */
[----:B------:R-:W-:Y:S01]  /*0380*/  IMAD.MOV.U32 R9, RZ, RZ, RZ ;  /* 0x000000ffff097224 */ /* 0x000fe200078e00ff */
[----:B------:R-:W-:Y:S01]  /*0390*/  LOP3.LUT R7, R3, 0x3, RZ, 0xc0, !PT ;  /* 0x0000000303077812 */ /* 0x000fe200078ec0ff */
[----:B------:R-:W-:Y:S01]  /*03a0*/  VIADD R6, R5, 0xffffffff ;  /* 0xffffffff05067836 */ /* 0x000fe20000000000 */
[----:B------:R-:W-:Y:S01]  /*03b0*/  CS2R R18, SRZ ;  /* 0x0000000000127805 */ /* 0x000fe2000001ff00 */
[----:B------:R-:W-:-:S03]  /*03c0*/  VIADD R0, R4, 0xffffffff ;  /* 0xffffffff04007836 */ /* 0x000fc60000000000 */
[----:B------:R-:W-:Y:S02]  /*03d0*/  ISETP.GE.U32.AND P1, PT, R6, 0x3, PT ;  /* 0x000000030600780c */ /* 0x000fe40003f26070 */
[----:B------:R-:W-:Y:S02]  /*03e0*/  LOP3.LUT R6, R3, 0x7ffffff0, RZ, 0xc0, !PT ;  /* 0x7ffffff003067812 */ /* 0x000fe400078ec0ff */
[----:B------:R-:W-:Y:S02]  /*03f0*/  ISETP.GE.U32.AND P0, PT, R0, 0x7, PT ;  /* 0x000000070000780c */ /* 0x000fe40003f06070 */
[----:B------:R-:W-:-:S11]  /*0400*/  IADD3 R10, PT, PT, -R6, RZ, RZ ;  /* 0x000000ff060a7210 */ /* 0x000fd60007ffe1ff */
.L_x_9:
[----:B0-----:R-:W0:Y:S01]  /*0410*/  LDCU.64 UR6, c[0x0][0x390] ;  /* 0x00007200ff0677ac */ /* 0x001e220008000a00 */
[----:B---3--:R-:W-:Y:S01]  /*0420*/  IMAD.IADD R14, R16, 0x1, R9 ;  /* 0x00000001100e7824 */ /* 0x008fe200078e0209 */
[----:B------:R-:W-:Y:S01]  /*0430*/  IADD3 R9, PT, PT, R9, 0x1, RZ ;  /* 0x0000000109097810 */ /* 0x000fe20007ffe0ff */
[----:B-1----:R-:W-:Y:S01]  /*0440*/  IMAD.MOV.U32 R8, RZ, RZ, RZ ;  /* 0x000000ffff087224 */ /* 0x002fe200078e00ff */
[----:B--2---:R-:W2:Y:S01]  /*0450*/  LDCU UR4, c[0x0][0x38c] ;  /* 0x00007180ff0477ac */ /* 0x004ea20008000800 */
[----:B0-----:R-:W-:Y:S02]  /*0460*/  IMAD.U32 R3, RZ, RZ, UR7 ;  /* 0x00000007ff037e24 */ /* 0x001fe4000f8e00ff */
[----:B------:R-:W-:Y:S02]  /*0470*/  IMAD.U32 R0, RZ, RZ, UR6 ;  /* 0x00000006ff007e24 */ /* 0x000fe4000f8e00ff */
[----:B--2---:R-:W-:Y:S01]  /*0480*/  IMAD R11, R14, UR4, R17 ;  /* 0x000000040e0b7c24 */ /* 0x004fe2000f8e0211 */
[----:B------:R-:W-:-:S02]  /*0490*/  ISETP.GE.U32.AND P3, PT, R3, 0x10, PT ;  /* 0x000000100300780c */ /* 0x000fc40003f66070 */
[----:B------:R-:W-:-:S11]  /*04a0*/  ISETP.NE.AND P2, PT, R9, R0, PT ;  /* 0x000000000900720c */ /* 0x000fd60003f45270 */
[----:B----4-:R-:W-:Y:S05]  /*04b0*/  @!P3 BRA `(.L_x_3) ;  /* 0x000000040038b947 */ /* 0x010fea0003800000 */
[----:B------:R-:W-:Y:S01]  /*04c0*/  BSSY.RECONVERGENT B1, `(.L_x_4) ;  /* 0x000004c000017945 */ /* 0x000fe20003800200 */
[----:B------:R-:W-:Y:S01]  /*04d0*/  IMAD.MOV.U32 R8, RZ, RZ, RZ ;  /* 0x000000ffff087224 */ /* 0x000fe200078e00ff */
[----:B------:R-:W-:-:S07]  /*04e0*/  MOV R24, R10 ;  /* 0x0000000a00187202 */ /* 0x000fce0000000f00 */
.L_x_5:
[----:B0-----:R-:W0:Y:S01]  /*04f0*/  LDC.64 R14, c[0x0][0x380] ;  /* 0x0000e000ff0e7b82 */ /* 0x001e220000000a00 */
[----:B-1----:R-:W-:Y:S01]  /*0500*/  R2UR UR4, R12 ;  /* 0x000000000c0472ca */ /* 0x002fe200000e0000 */
[----:B------:R-:W-:Y:S01]  /*0510*/  IMAD.IADD R21, R11, 0x1, R8 ;  /* 0x000000010b157824 */ /* 0x000fe200078e0208 */
[----:B------:R-:W-:-:S03]  /*0520*/  R2UR UR5, R13 ;  /* 0x000000000d0572ca */ /* 0x000fc600000e0000 */
[----:B0-----:R-:W-:-:S10]  /*0530*/  IMAD.WIDE R14, R21, 0x4, R14 ;  /* 0x00000004150e7825 */ /* 0x001fd400078e020e */
[----:B--2---:R-:W2:Y:S04]  /*0540*/  LDG.E R20, desc[UR4][R14.64] ;  /* 0x000000040e147981 */ /* 0x004ea8000c1e1900 */
[----:B------:R-:W3:Y:S04]  /*0550*/  LDG.E R22, desc[UR4][R14.64+0x4] ;  /* 0x000004040e167981 */ /* 0x000ee8000c1e1900 */
[----:B------:R-:W4:Y:S04]  /*0560*/  LDG.E R26, desc[UR4][R14.64+0x8] ;  /* 0x000008040e1a7981 */ /* 0x000f28000c1e1900 */
[----:B------:R-:W5:Y:S04]  /*0570*/  LDG.E R28, desc[UR4][R14.64+0xc] ;  /* 0x00000c040e1c7981 */ /* 0x000f68000c1e1900 */
[----:B------:R-:W5:Y:S04]  /*0580*/  LDG.E R25, desc[UR4][R14.64+0x10] ;  /* 0x000010040e197981 */ /* 0x000f68000c1e1900 */
[----:B------:R-:W5:Y:S01]  /*0590*/  LDG.E R23, desc[UR4][R14.64+0x14] ;  /* 0x000014040e177981 */ /* 0x000f62000c1e1900 */
[----:B------:R-:W2:Y:S03]  /*05a0*/  I2F.S64 R19, R18 ;  /* 0x0000001200137312 */ /* 0x000ea60000301400 */
[----:B------:R-:W5:Y:S01]  /*05b0*/  LDG.E R21, desc[UR4][R14.64+0x18] ;  /* 0x000018040e157981 */ /* 0x000f62000c1e1900 */
[----:B--2---:R-:W-:-:S03]  /*05c0*/  FADD R29, R20, R19 ;  /* 0x00000013141d7221 */ /* 0x004fc60000000000 */
[----:B------:R-:W2:Y:S01]  /*05d0*/  LDG.E R20, desc[UR4][R14.64+0x1c] ;  /* 0x00001c040e147981 */ /* 0x000ea2000c1e1900 */
[----:B------:R0:W1:Y:S03]  /*05e0*/  F2I.S64.TRUNC R18, R29 ;  /* 0x0000001d00127311 */ /* 0x000066000020d900 */
[----:B0-----:R-:W2:Y:S05]  /*05f0*/  LDG.E R29, desc[UR4][R14.64+0x24] ;  /* 0x000024040e1d7981 */ /* 0x001eaa000c1e1900 */
[----:B-1----:R-:W3:Y:S02]  /*0600*/  I2F.S64 R27, R18 ;  /* 0x00000012001b7312 */ /* 0x002ee40000301400 */
[----:B---3--:R-:W-:-:S06]  /*0610*/  FADD R22, R22, R27 ;  /* 0x0000001b16167221 */ /* 0x008fcc0000000000 */
[----:B------:R0:W1:Y:S02]  /*0620*/  F2I.S64.TRUNC R18, R22 ;  /* 0x0000001600127311 */ /* 0x000064000020d900 */
[----:B0-----:R-:W3:Y:S06]  /*0630*/  LDG.E R22, desc[UR4][R14.64+0x20] ;  /* 0x000020040e167981 */ /* 0x001eec000c1e1900 */
[----:B-1----:R-:W4:Y:S02]  /*0640*/  I2F.S64 R27, R18 ;  /* 0x00000012001b7312 */ /* 0x002f240000301400 */
[----:B----4-:R-:W-:-:S06]  /*0650*/  FADD R26, R26, R27 ;  /* 0x0000001b1a1a7221 */ /* 0x010fcc0000000000 */
[----:B------:R-:W0:Y:S08]  /*0660*/  F2I.S64.TRUNC R26, R26 ;  /* 0x0000001a001a7311 */ /* 0x000e30000020d900 */
[----:B0-----:R0:W5:Y:S02]  /*0670*/  I2F.S64 R27, R26 ;  /* 0x0000001a001b7312 */ /* 0x0011640000301400 */
[----:B0-----:R-:W4:Y:S01]  /*0680*/  LDG.E R26, desc[UR4][R14.64+0x2c] ;  /* 0x00002c040e1a7981 */ /* 0x001f22000c1e1900 */
[----:B-----5:R-:W-:-:S03]  /*0690*/  FADD R28, R28, R27 ;  /* 0x0000001b1c1c7221 */ /* 0x020fc60000000000 */
[----:B------:R-:W5:Y:S02]  /*06a0*/  LDG.E R27, desc[UR4][R14.64+0x28] ;  /* 0x000028040e1b7981 */ /* 0x000f64000c1e1900 */
[----:B------:R-:W0:Y:S08]  /*06b0*/  F2I.S64.TRUNC R18, R28 ;  /* 0x0000001c00127311 */ /* 0x000e30000020d900 */
[----:B0-----:R-:W0:Y:S02]  /*06c0*/  I2F.S64 R18, R18 ;  /* 0x0000001200127312 */ /* 0x001e240000301400 */
[----:B0-----:R-:W-:-:S06]  /*06d0*/  FADD R25, R25, R18 ;  /* 0x0000001219197221 */ /* 0x001fcc0000000000 */
[----:B------:R0:W1:Y:S02]  /*06e0*/  F2I.S64.TRUNC R18, R25 ;  /* 0x0000001900127311 */ /* 0x000064000020d900 */
[----:B0-----:R-:W4:Y:S06]  /*06f0*/  LDG.E R25, desc[UR4][R14.64+0x30] ;  /* 0x000030040e197981 */ /* 0x001f2c000c1e1900 */
[----:B-1----:R-:W0:Y:S02]  /*0700*/  I2F.S64 R18, R18 ;  /* 0x0000001200127312 */ /* 0x002e240000301400 */
[----:B0-----:R-:W-:-:S06]  /*0710*/  FADD R23, R23, R18 ;  /* 0x0000001217177221 */ /* 0x001fcc0000000000 */
[----:B------:R-:W0:Y:S08]  /*0720*/  F2I.S64.TRUNC R18, R23 ;  /* 0x0000001700127311 */ /* 0x000e30000020d900 */
[----:B0-----:R-:W0:Y:S02]  /*0730*/  I2F.S64 R28, R18 ;  /* 0x00000012001c7312 */ /* 0x001e240000301400 */
[----:B0-----:R-:W-:-:S06]  /*0740*/  FADD R28, R21, R28 ;  /* 0x0000001c151c7221 */ /* 0x001fcc0000000000 */
[----:B------:R0:W1:Y:S02]  /*0750*/  F2I.S64.TRUNC R18, R28 ;  /* 0x0000001c00127311 */ /* 0x000064000020d900 */
[----:B0-----:R-:W4:Y:S06]  /*0760*/  LDG.E R28, desc[UR4][R14.64+0x34] ;  /* 0x000034040e1c7981 */ /* 0x001f2c000c1e1900 */
[----:B-1----:R-:W2:Y:S02]  /*0770*/  I2F.S64 R21, R18 ;  /* 0x0000001200157312 */ /* 0x002ea40000301400 */
[----:B--2---:R-:W-:-:S06]  /*0780*/  FADD R20, R20, R21 ;  /* 0x0000001514147221 */ /* 0x004fcc0000000000 */
[----:B------:R-:W0:Y:S08]  /*0790*/  F2I.S64.TRUNC R20, R20 ;  /* 0x0000001400147311 */ /* 0x000e30000020d900 */
[----:B0-----:R0:W3:Y:S02]  /*07a0*/  I2F.S64 R23, R20 ;  /* 0x0000001400177312 */ /* 0x0010e40000301400 */
[----:B0-----:R-:W2:Y:S04]  /*07b0*/  LDG.E R20, desc[UR4][R14.64+0x38] ;  /* 0x000038040e147981 */ /* 0x001ea8000c1e1900 */
[----:B------:R4:W2:Y:S01]  /*07c0*/  LDG.E R21, desc[UR4][R14.64+0x3c] ;  /* 0x00003c040e157981 */ /* 0x0008a2000c1e1900 */
[----:B---3--:R-:W-:-:S06]  /*07d0*/  FADD R22, R22, R23 ;  /* 0x0000001716167221 */ /* 0x008fcc0000000000 */
[----:B------:R-:W0:Y:S08]  /*07e0*/  F2I.S64.TRUNC R22, R22 ;  /* 0x0000001600167311 */ /* 0x000e30000020d900 */
[----:B0-----:R-:W0:Y:S02]  /*07f0*/  I2F.S64 R18, R22 ;  /* 0x0000001600127312 */ /* 0x001e240000301400 */
[----:B0-----:R-:W-:-:S06]  /*0800*/  FADD R29, R29, R18 ;  /* 0x000000121d1d7221 */ /* 0x001fcc0000000000 */
[----:B------:R-:W0:Y:S08]  /*0810*/  F2I.S64.TRUNC R18, R29 ;  /* 0x0000001d00127311 */ /* 0x000e30000020d900 */
[----:B0-----:R-:W5:Y:S02]  /*0820*/  I2F.S64 R18, R18 ;  /* 0x0000001200127312 */ /* 0x001f640000301400 */
[----:B-----5:R-:W-:-:S06]  /*0830*/  FADD R18, R27, R18 ;  /* 0x000000121b127221 */ /* 0x020fcc0000000000 */
[----:B------:R-:W0:Y:S08]  /*0840*/  F2I.S64.TRUNC R18, R18 ;  /* 0x0000001200127311 */ /* 0x000e30000020d900 */
[----:B0-----:R-:W4:Y:S02]  /*0850*/  I2F.S64 R27, R18 ;  /* 0x00000012001b7312 */ /* 0x001f240000301400 */
[----:B----4-:R-:W-:-:S06]  /*0860*/  FADD R14, R26, R27 ;  /* 0x0000001b1a0e7221 */ /* 0x010fcc0000000000 */
[----:B------:R-:W0:Y:S08]  /*0870*/  F2I.S64.TRUNC R14, R14 ;  /* 0x0000000e000e7311 */ /* 0x000e30000020d900 */
[----:B0-----:R-:W0:Y:S02]  /*0880*/  I2F.S64 R26, R14 ;  /* 0x0000000e001a7312 */ /* 0x001e240000301400 */
[----:B0-----:R-:W-:-:S06]  /*0890*/  FADD R25, R25, R26 ;  /* 0x0000001a19197221 */ /* 0x001fcc0000000000 */
[----:B------:R-:W0:Y:S08]  /*08a0*/  F2I.S64.TRUNC R22, R25 ;  /* 0x0000001900167311 */ /* 0x000e30000020d900 */
[----:B0-----:R-:W0:Y:S02]  /*08b0*/  I2F.S64 R23, R22 ;  /* 0x0000001600177312 */ /* 0x001e240000301400 */
[----:B0-----:R-:W-:-:S06]  /*08c0*/  FADD R26, R28, R23 ;  /* 0x000000171c1a7221 */ /* 0x001fcc0000000000 */
[----:B------:R-:W0:Y:S08]  /*08d0*/  F2I.S64.TRUNC R26, R26 ;  /* 0x0000001a001a7311 */ /* 0x000e30000020d900 */
[----:B0-----:R-:W2:Y:S01]  /*08e0*/  I2F.S64 R27, R26 ;  /* 0x0000001a001b7312 */ /* 0x001ea20000301400 */
[----:B------:R-:W-:-:S05]  /*08f0*/  VIADD R24, R24, 0x10 ;  /* 0x0000001018187836 */ /* 0x000fca0000000000 */
[----:B------:R-:W-:Y:S02]  /*0900*/  ISETP.NE.AND P3, PT, R24, RZ, PT ;  /* 0x000000ff1800720c */ /* 0x000fe40003f65270 */
[----:B------:R-:W-:Y:S01]  /*0910*/  IADD3 R8, PT, PT, R8, 0x10, RZ ;  /* 0x0000001008087810 */ /* 0x000fe20007ffe0ff */
[----:B--2---:R-:W-:-:S04]  /*0920*/  FADD R20, R20, R27 ;  /* 0x0000001b14147221 */ /* 0x004fc80000000000 */
[----:B------:R-:W0:Y:S08]  /*0930*/  F2I.S64.TRUNC R28, R20 ;  /* 0x00000014001c7311 */ /* 0x000e30000020d900 */
[----:B0-----:R-:W0:Y:S02]  /*0940*/  I2F.S64 R28, R28 ;  /* 0x0000001c001c7312 */ /* 0x001e240000301400 */
[----:B0-----:R-:W-:-:S06]  /*0950*/  FADD R21, R21, R28 ;  /* 0x0000001c15157221 */ /* 0x001fcc0000000000 */
[----:B------:R0:W2:Y:S01]  /*0960*/  F2I.S64.TRUNC R18, R21 ;  /* 0x0000001500127311 */ /* 0x0000a2000020d900 */
[----:B------:R-:W-:Y:S05]  /*0970*/  @P3 BRA `(.L_x_5) ;  /* 0xfffffff800dc3947 */ /* 0x000fea000383ffff */
[----:B------:R-:W-:Y:S05]  /*0980*/  BSYNC.RECONVERGENT B1 ;  /* 0x0000000000017941 */ /* 0x000fea0003800200 */
.L_x_4:
[----:B------:R-:W-:-:S07]  /*0990*/  IMAD.MOV.U32 R8, RZ, RZ, R6 ;  /* 0x000000ffff087224 */ /* 0x000fce00078e0006 */
.L_x_3:
[----:B------:R-:W-:-:S13]  /*09a0*/  ISETP.NE.AND P3, PT, R4, RZ, PT ;  /* 0x000000ff0400720c */ /* 0x000fda0003f65270 */
[----:B------:R-:W-:Y:S05]  /*09b0*/  @!P3 BRA `(.L_x_6) ;  /* 0x000000040068b947 */ /* 0x000fea0003800000 */
[----:B------:R-:W-:Y:S01]  /*09c0*/  ISETP.NE.AND P3, PT, R5, RZ, PT ;  /* 0x000000ff0500720c */ /* 0x000fe20003f65270 */
[----:B------:R-:W-:-:S12]  /*09d0*/  @!P0 BRA `(.L_x_7) ;  /* 0x0000000000988947 */ /* 0x000fd80003800000 */
[----:B------:R-:W3:Y:S01]  /*09e0*/  LDC.64 R14, c[0x0][0x380] ;  /* 0x0000e000ff0e7b82 */ /* 0x000ee20000000a00 */
[----:B-1----:R-:W-:Y:S01]  /*09f0*/  R2UR UR4, R12 ;  /* 0x000000000c0472ca */ /* 0x002fe200000e0000 */
[----:B0-----:R-:W-:Y:S01]  /*0a00*/  IMAD.IADD R21, R11, 0x1, R8 ;  /* 0x000000010b157824 */ /* 0x001fe200078e0208 */
[----:B------:R-:W-:-:S03]  /*0a10*/  R2UR UR5, R13 ;  /* 0x000000000d0572ca */ /* 0x000fc600000e0000 */
[----:B---3--:R-:W-:-:S10]  /*0a20*/  IMAD.WIDE R14, R21, 0x4, R14 ;  /* 0x00000004150e7825 */ /* 0x008fd400078e020e */
[----:B------:R-:W3:Y:S04]  /*0a30*/  LDG.E R20, desc[UR4][R14.64] ;  /* 0x000000040e147981 */ /* 0x000ee8000c1e1900 */
[----:B------:R-:W4:Y:S04]  /*0a40*/  LDG.E R22, desc[UR4][R14.64+0x4] ;  /* 0x000004040e167981 */ /* 0x000f28000c1e1900 */
[----:B------:R-:W5:Y:S04]  /*0a50*/  LDG.E R24, desc[UR4][R14.64+0x8] ;  /* 0x000008040e187981 */ /* 0x000f68000c1e1900 */
[----:B------:R-:W5:Y:S04]  /*0a60*/  LDG.E R29, desc[UR4][R14.64+0xc] ;  /* 0x00000c040e1d7981 */ /* 0x000f68000c1e1900 */
[----:B------:R-:W5:Y:S04]  /*0a70*/  LDG.E R28, desc[UR4][R14.64+0x10] ;  /* 0x000010040e1c7981 */ /* 0x000f68000c1e1900 */
[----:B------:R-:W5:Y:S04]  /*0a80*/  LDG.E R27, desc[UR4][R14.64+0x14] ;  /* 0x000014040e1b7981 */ /* 0x000f68000c1e1900 */
[----:B------:R-:W5:Y:S04]  /*0a90*/  LDG.E R26, desc[UR4][R14.64+0x18] ;  /* 0x000018040e1a7981 */ /* 0x000f68000c1e1900 */
[----:B------:R-:W5:Y:S01]  /*0aa0*/  LDG.E R14, desc[UR4][R14.64+0x1c] ;  /* 0x00001c040e0e7981 */ /* 0x000f62000c1e1900 */
[----:B--2---:R-:W3:Y:S01]  /*0ab0*/  I2F.S64 R19, R18 ;  /* 0x0000001200137312 */ /* 0x004ee20000301400 */
[----:B------:R-:W-:Y:S01]  /*0ac0*/  IADD3 R8, PT, PT, R8, 0x8, RZ ;  /* 0x0000000808087810 */ /* 0x000fe20007ffe0ff */
[----:B---3--:R-:W-:-:S06]  /*0ad0*/  FADD R20, R20, R19 ;  /* 0x0000001314147221 */ /* 0x008fcc0000000000 */
[----:B------:R-:W0:Y:S08]  /*0ae0*/  F2I.S64.TRUNC R20, R20 ;  /* 0x0000001400147311 */ /* 0x000e30000020d900 */
[----:B0-----:R-:W4:Y:S02]  /*0af0*/  I2F.S64 R21, R20 ;  /* 0x0000001400157312 */ /* 0x001f240000301400 */
[----:B----4-:R-:W-:-:S06]  /*0b00*/  FADD R22, R22, R21 ;  /* 0x0000001516167221 */ /* 0x010fcc0000000000 */
[----:B------:R-:W0:Y:S08]  /*0b10*/  F2I.S64.TRUNC R22, R22 ;  /* 0x0000001600167311 */ /* 0x000e30000020d900 */
[----:B0-----:R-:W5:Y:S02]  /*0b20*/  I2F.S64 R23, R22 ;  /* 0x0000001600177312 */ /* 0x001f640000301400 */
[----:B-----5:R-:W-:-:S06]  /*0b30*/  FADD R24, R24, R23 ;  /* 0x0000001718187221 */ /* 0x020fcc0000000000 */
[----:B------:R-:W0:Y:S08]  /*0b40*/  F2I.S64.TRUNC R24, R24 ;  /* 0x0000001800187311 */ /* 0x000e30000020d900 */
[----:B0-----:R-:W0:Y:S02]  /*0b50*/  I2F.S64 R25, R24 ;  /* 0x0000001800197312 */ /* 0x001e240000301400 */
[----:B0-----:R-:W-:-:S06]  /*0b60*/  FADD R29, R29, R25 ;  /* 0x000000191d1d7221 */ /* 0x001fcc0000000000 */
        /* <DEDUP_REMOVED lines=12> */
[----:B------:R3:W4:Y:S02]  /*0c30*/  F2I.S64.TRUNC R18, R14 ;  /* 0x0000000e00127311 */ /* 0x000724000020d900 */
.L_x_7:
[----:B------:R-:W-:Y:S05]  /*0c40*/  @!P3 BRA `(.L_x_6) ;  /* 0x0000000000c4b947 */ /* 0x000fea0003800000 */
[----:B------:R-:W-:Y:S01]  /*0c50*/  ISETP.NE.AND P3, PT, R7, RZ, PT ;  /* 0x000000ff0700720c */ /* 0x000fe20003f65270 */
[----:B------:R-:W-:-:S12]  /*0c60*/  @!P1 BRA `(.L_x_8) ;  /* 0x0000000000589947 */ /* 0x000fd80003800000 */
[----:B---3--:R-:W3:Y:S01]  /*0c70*/  LDC.64 R14, c[0x0][0x380] ;  /* 0x0000e000ff0e7b82 */ /* 0x008ee20000000a00 */
[----:B-1----:R-:W-:Y:S01]  /*0c80*/  R2UR UR4, R12 ;  /* 0x000000000c0472ca */ /* 0x002fe200000e0000 */
[----:B0-----:R-:W-:Y:S01]  /*0c90*/  IMAD.IADD R21, R11, 0x1, R8 ;  /* 0x000000010b157824 */ /* 0x001fe200078e0208 */
[----:B------:R-:W-:-:S03]  /*0ca0*/  R2UR UR5, R13 ;  /* 0x000000000d0572ca */ /* 0x000fc600000e0000 */
[----:B---3--:R-:W-:-:S10]  /*0cb0*/  IMAD.WIDE R14, R21, 0x4, R14 ;  /* 0x00000004150e7825 */ /* 0x008fd400078e020e */
[----:B------:R-:W3:Y:S04]  /*0cc0*/  LDG.E R20, desc[UR4][R14.64] ;  /* 0x000000040e147981 */ /* 0x000ee8000c1e1900 */
[----:B------:R-:W5:Y:S04]  /*0cd0*/  LDG.E R22, desc[UR4][R14.64+0x4] ;  /* 0x000004040e167981 */ /* 0x000f68000c1e1900 */
[----:B------:R-:W5:Y:S04]  /*0ce0*/  LDG.E R24, desc[UR4][R14.64+0x8] ;  /* 0x000008040e187981 */ /* 0x000f68000c1e1900 */
[----:B------:R-:W5:Y:S01]  /*0cf0*/  LDG.E R26, desc[UR4][R14.64+0xc] ;  /* 0x00000c040e1a7981 */ /* 0x000f62000c1e1900 */
[----:B--2-4-:R-:W3:Y:S01]  /*0d00*/  I2F.S64 R19, R18 ;  /* 0x0000001200137312 */ /* 0x014ee20000301400 */
[----:B------:R-:W-:-:S02]  /*0d10*/  VIADD R8, R8, 0x4 ;  /* 0x0000000408087836 */ /* 0x000fc40000000000 */
[----:B---3--:R-:W-:-:S06]  /*0d20*/  FADD R20, R20, R19 ;  /* 0x0000001314147221 */ /* 0x008fcc0000000000 */
        /* <DEDUP_REMOVED lines=9> */
[----:B------:R0:W1:Y:S02]  /*0dc0*/  F2I.S64.TRUNC R18, R26 ;  /* 0x0000001a00127311 */ /* 0x000064000020d900 */
.L_x_8:
[----:B------:R-:W-:Y:S05]  /*0dd0*/  @!P3 BRA `(.L_x_6) ;  /* 0x000000000060b947 */ /* 0x000fea0003800000 */
[----:B---3--:R-:W3:Y:S01]  /*0de0*/  LDC.64 R14, c[0x0][0x380] ;  /* 0x0000e000ff0e7b82 */ /* 0x008ee20000000a00 */
[----:B-1----:R-:W-:Y:S02]  /*0df0*/  R2UR UR4, R12 ;  /* 0x000000000c0472ca */ /* 0x002fe400000e0000 */
[----:B------:R-:W-:Y:S02]  /*0e00*/  R2UR UR5, R13 ;  /* 0x000000000d0572ca */ /* 0x000fe400000e0000 */
[----:B------:R-:W-:-:S05]  /*0e10*/  IADD3 R11, PT, PT, R11, R8, RZ ;  /* 0x000000080b0b7210 */ /* 0x000fca0007ffe0ff */
[----:B---3--:R-:W-:-:S06]  /*0e20*/  IMAD.WIDE R14, R11, 0x4, R14 ;  /* 0x000000040b0e7825 */ /* 0x008fcc00078e020e */
[----:B------:R-:W3:Y:S01]  /*0e30*/  LDG.E R8, desc[UR4][R14.64] ;  /* 0x000000040e087981 */ /* 0x000ee2000c1e1900 */
[----:B--2-4-:R-:W3:Y:S01]  /*0e40*/  I2F.S64 R19, R18 ;  /* 0x0000001200137312 */ /* 0x014ee20000301400 */
[----:B------:R-:W-:Y:S01]  /*0e50*/  ISETP.NE.AND P3, PT, R7, 0x1, PT ;  /* 0x000000010700780c */ /* 0x000fe20003f65270 */
[----:B---3--:R-:W-:-:S06]  /*0e60*/  FADD R8, R19, R8 ;  /* 0x0000000813087221 */ /* 0x008fcc0000000000 */
[----:B------:R1:W2:Y:S06]  /*0e70*/  F2I.S64.TRUNC R18, R8 ;  /* 0x0000000800127311 */ /* 0x0002ac000020d900 */
[----:B------:R-:W-:Y:S05]  /*0e80*/  @!P3 BRA `(.L_x_6) ;  /* 0x000000000034b947 */ /* 0x000fea0003800000 */
[----:B------:R-:W-:Y:S02]  /*0e90*/  R2UR UR4, R12 ;  /* 0x000000000c0472ca */ /* 0x000fe400000e0000 */
[----:B------:R-:W-:Y:S02]  /*0ea0*/  R2UR UR5, R13 ;  /* 0x000000000d0572ca */ /* 0x000fe400000e0000 */
[----:B------:R-:W-:-:S11]  /*0eb0*/  ISETP.NE.AND P3, PT, R7, 0x2, PT ;  /* 0x000000020700780c */ /* 0x000fd60003f65270 */
[----:B-1----:R-:W3:Y:S02]  /*0ec0*/  LDG.E R8, desc[UR4][R14.64+0x4] ;  /* 0x000004040e087981 */ /* 0x002ee4000c1e1900 */
[----:B------:R-:W-:Y:S02]  /*0ed0*/  @P3 R2UR UR4, R12 ;  /* 0x000000000c0432ca */ /* 0x000fe400000e0000 */
[----:B------:R-:W-:-:S13]  /*0ee0*/  @P3 R2UR UR5, R13 ;  /* 0x000000000d0532ca */ /* 0x000fda00000e0000 */
[----:B------:R-:W4:Y:S01]  /*0ef0*/  @P3 LDG.E R11, desc[UR4][R14.64+0x8] ;  /* 0x000008040e0b3981 */ /* 0x000f22000c1e1900 */
[----:B--2---:R-:W3:Y:S02]  /*0f00*/  I2F.S64 R19, R18 ;  /* 0x0000001200137312 */ /* 0x004ee40000301400 */
[----:B---3--:R-:W-:-:S06]  /*0f10*/  FADD R8, R19, R8 ;  /* 0x0000000813087221 */ /* 0x008fcc0000000000 */
[----:B------:R-:W1:Y:S08]  /*0f20*/  F2I.S64.TRUNC R18, R8 ;  /* 0x0000000800127311 */ /* 0x000e70000020d900 */
[----:B-1----:R-:W4:Y:S02]  /*0f30*/  @P3 I2F.S64 R20, R18 ;  /* 0x0000001200143312 */ /* 0x002f240000301400 */
[----:B----4-:R-:W-:-:S06]  /*0f40*/  @P3 FADD R11, R20, R11 ;  /* 0x0000000b140b3221 */ /* 0x010fcc0000000000 */
[----:B------:R1:W2:Y:S02]  /*0f50*/  @P3 F2I.S64.TRUNC R18, R11 ;  /* 0x0000000b00123311 */ /* 0x0002a4000020d900 */
.L_x_6:
[----:B------:R-:W-:Y:S05]  /*0f60*/  @P2 BRA `(.L_x_9) ;  /* 0xfffffff400282947 */ /* 0x000fea000383ffff */
[----:B------:R-:W-:Y:S05]  /*0f70*/  BSYNC.RECONVERGENT B0 ;  /* 0x0000000000007941 */ /* 0x000fea0003800200 */
.L_x_2:
[----:B-12-4-:R2:W4:Y:S02]  /*0f80*/  I2F.S64 R19, R18 ;  /* 0x0000001200137312 */ /* 0x0165240000301400 */
.L_x_1:
[----:B------:R-:W-:Y:S01]  /*0f90*/  IMAD R0, R3, R0, RZ ;  /* 0x0000000003007224 */ /* 0x000fe200078e02ff */
[----:B------:R-:W-:Y:S04]  /*0fa0*/  BSSY.RECONVERGENT B0, `(.L_x_10) ;  /* 0x000000e000007945 */ /* 0x000fe80003800200 */
[----:B------:R-:W-:-:S04]  /*0fb0*/  I2FP.F32.S32 R6, R0 ;  /* 0x0000000000067245 */ /* 0x000fc80000201400 */
[----:B------:R-:W5:Y:S08]  /*0fc0*/  MUFU.RCP R3, R6 ;  /* 0x0000000600037308 */ /* 0x000f700000001000 */
[----:B----4-:R-:W4:Y:S01]  /*0fd0*/  FCHK P0, R19, R6 ;  /* 0x0000000613007302 */ /* 0x010f220000000000 */
[----:B-----5:R-:W-:-:S04]  /*0fe0*/  FFMA R0, -R6, R3, 1 ;  /* 0x3f80000006007423 */ /* 0x020fc80000000103 */
[----:B------:R-:W-:-:S04]  /*0ff0*/  FFMA R0, R3, R0, R3 ;  /* 0x0000000003007223 */ /* 0x000fc80000000003 */
[----:B------:R-:W-:-:S04]  /*1000*/  FFMA R3, R0, R19, RZ ;  /* 0x0000001300037223 */ /* 0x000fc800000000ff */
[----:B------:R-:W-:-:S04]  /*1010*/  FFMA R4, -R6, R3, R19 ;  /* 0x0000000306047223 */ /* 0x000fc80000000113 */
[----:B------:R-:W-:Y:S01]  /*1020*/  FFMA R7, R0, R4, R3 ;  /* 0x0000000400077223 */ /* 0x000fe20000000003 */
[----:B----4-:R-:W-:Y:S06]  /*1030*/  @!P0 BRA `(.L_x_11) ;  /* 0x0000000000108947 */ /* 0x010fec0003800000 */
[----:B------:R-:W-:Y:S01]  /*1040*/  IMAD.MOV.U32 R3, RZ, RZ, R19 ;  /* 0x000000ffff037224 */ /* 0x000fe200078e0013 */
[----:B------:R-:W-:-:S07]  /*1050*/  MOV R4, 0x1070 ;  /* 0x0000107000047802 */ /* 0x000fce0000000f00 */
[----:B0123--:R-:W-:Y:S05]  /*1060*/  CALL.REL.NOINC `($__internal_0_$__cuda_sm3x_div_rn_noftz_f32_slowpath) ;  /* 0x0000000000207944 */ /* 0x00ffea0003c00000 */
[----:B------:R-:W-:-:S07]  /*1070*/  IMAD.MOV.U32 R7, RZ, RZ, R0 ;  /* 0x000000ffff077224 */ /* 0x000fce00078e0000 */
.L_x_11:
[----:B------:R-:W-:Y:S05]  /*1080*/  BSYNC.RECONVERGENT B0 ;  /* 0x0000000000007941 */ /* 0x000fea0003800200 */
.L_x_10:
[----:B------:R-:W4:Y:S01]  /*1090*/  LDC.64 R4, c[0x0][0x398] ;  /* 0x0000e600ff047b82 */ /* 0x000f220000000a00 */
[----:B-1----:R-:W-:Y:S02]  /*10a0*/  R2UR UR4, R12 ;  /* 0x000000000c0472ca */ /* 0x002fe400000e0000 */
[----:B------:R-:W-:Y:S01]  /*10b0*/  R2UR UR5, R13 ;  /* 0x000000000d0572ca */ /* 0x000fe200000e0000 */
[----:B----4-:R-:W-:-:S12]  /*10c0*/  IMAD.WIDE R2, R2, 0x4, R4 ;  /* 0x0000000402027825 */ /* 0x010fd800078e0204 */
[----:B------:R-:W-:Y:S01]  /*10d0*/  STG.E desc[UR4][R2.64], R7 ;  /* 0x0000000702007986 */ /* 0x000fe2000c101904 */
[----:B------:R-:W-:Y:S05]  /*10e0*/  EXIT ;  /* 0x000000000000794d */ /* 0x000fea0003800000 */
        .weak           $__internal_0_$__cuda_sm3x_div_rn_noftz_f32_slowpath
        .type           $__internal_0_$__cuda_sm3x_div_rn_noftz_f32_slowpath,@function
        .size           $__internal_0_$__cuda_sm3x_div_rn_noftz_f32_slowpath,(.L_x_24 - $__internal_0_$__cuda_sm3x_div_rn_noftz_f32_slowpath)
$__internal_0_$__cuda_sm3x_div_rn_noftz_f32_slowpath:
[----:B------:R-:W-:Y:S01]  /*10f0*/  SHF.R.U32.HI R5, RZ, 0x17, R6 ;  /* 0x00000017ff057819 */ /* 0x000fe20000011606 */
[----:B------:R-:W-:Y:S01]  /*1100*/  BSSY.RECONVERGENT B1, `(.L_x_12) ;  /* 0x0000063000017945 */ /* 0x000fe20003800200 */
[----:B------:R-:W-:Y:S02]  /*1110*/  SHF.R.U32.HI R0, RZ, 0x17, R3 ;  /* 0x00000017ff007819 */ /* 0x000fe40000011603 */
[----:B------:R-:W-:Y:S02]  /*1120*/  LOP3.LUT R5, R5, 0xff, RZ, 0xc0, !PT ;  /* 0x000000ff05057812 */ /* 0x000fe400078ec0ff */
[----:B------:R-:W-:Y:S02]  /*1130*/  LOP3.LUT R10, R0, 0xff, RZ, 0xc0, !PT ;  /* 0x000000ff000a7812 */ /* 0x000fe400078ec0ff */
[----:B------:R-:W-:-:S03]  /*1140*/  IADD3 R8, PT, PT, R5, -0x1, RZ ;  /* 0xffffffff05087810 */ /* 0x000fc60007ffe0ff */
[----:B------:R-:W-:Y:S01]  /*1150*/  VIADD R9, R10, 0xffffffff ;  /* 0xffffffff0a097836 */ /* 0x000fe20000000000 */
[----:B------:R-:W-:-:S04]  /*1160*/  ISETP.GT.U32.AND P0, PT, R8, 0xfd, PT ;  /* 0x000000fd0800780c */ /* 0x000fc80003f04070 */
[----:B------:R-:W-:-:S13]  /*1170*/  ISETP.GT.U32.OR P0, PT, R9, 0xfd, P0 ;  /* 0x000000fd0900780c */ /* 0x000fda0000704470 */
[----:B------:R-:W-:Y:S01]  /*1180*/  @!P0 IMAD.MOV.U32 R7, RZ, RZ, RZ ;  /* 0x000000ffff078224 */ /* 0x000fe200078e00ff */
[----:B------:R-:W-:Y:S06]  /*1190*/  @!P0 BRA `(.L_x_13) ;  /* 0x0000000000608947 */ /* 0x000fec0003800000 */
[----:B------:R-:W-:Y:S02]  /*11a0*/  FSETP.GTU.FTZ.AND P0, PT, |R3|, +INF , PT ;  /* 0x7f8000000300780b */ /* 0x000fe40003f1c200 */
[----:B------:R-:W-:Y:S02]  /*11b0*/  FSETP.GTU.FTZ.AND P1, PT, |R6|, +INF , PT ;  /* 0x7f8000000600780b */ /* 0x000fe40003f3c200 */
[----:B------:R-:W-:Y:S02]  /*11c0*/  MOV R0, R6 ;  /* 0x0000000600007202 */ /* 0x000fe40000000f00 */
[----:B------:R-:W-:-:S13]  /*11d0*/  PLOP3.LUT P0, PT, P0, P1, PT, 0xf8, 0x8f ;  /* 0x00000000008f781c */ /* 0x000fda0000703f70 */
[----:B------:R-:W-:Y:S05]  /*11e0*/  @P0 BRA `(.L_x_14) ;  /* 0x00000004004c0947 */ /* 0x000fea0003800000 */
[----:B------:R-:W-:-:S13]  /*11f0*/  LOP3.LUT P0, RZ, R6, 0x7fffffff, R3, 0xc8, !PT ;  /* 0x7fffffff06ff7812 */ /* 0x000fda000780c803 */
[----:B------:R-:W-:Y:S05]  /*1200*/  @!P0 BRA `(.L_x_15) ;  /* 0x00000004003c8947 */ /* 0x000fea0003800000 */
[C---:B------:R-:W-:Y:S02]  /*1210*/  FSETP.NEU.FTZ.AND P2, PT, |R3|.reuse, +INF , PT ;  /* 0x7f8000000300780b */ /* 0x040fe40003f5d200 */
[----:B------:R-:W-:Y:S02]  /*1220*/  FSETP.NEU.FTZ.AND P1, PT, |R0|, +INF , PT ;  /* 0x7f8000000000780b */ /* 0x000fe40003f3d200 */
[----:B------:R-:W-:-:S11]  /*1230*/  FSETP.NEU.FTZ.AND P0, PT, |R3|, +INF , PT ;  /* 0x7f8000000300780b */ /* 0x000fd60003f1d200 */
[----:B------:R-:W-:Y:S05]  /*1240*/  @!P1 BRA !P2, `(.L_x_15) ;  /* 0x00000004002c9947 */ /* 0x000fea0005000000 */
[----:B------:R-:W-:-:S04]  /*1250*/  LOP3.LUT P2, RZ, R3, 0x7fffffff, RZ, 0xc0, !PT ;  /* 0x7fffffff03ff7812 */ /* 0x000fc8000784c0ff */
[----:B------:R-:W-:-:S13]  /*1260*/  PLOP3.LUT P1, PT, P1, P2, PT, 0x2f, 0xf2 ;  /* 0x0000000000f2781c */ /* 0x000fda0000f24577 */
[----:B------:R-:W-:Y:S05]  /*1270*/  @P1 BRA `(.L_x_16) ;  /* 0x0000000400181947 */ /* 0x000fea0003800000 */
[----:B------:R-:W-:-:S04]  /*1280*/  LOP3.LUT P1, RZ, R6, 0x7fffffff, RZ, 0xc0, !PT ;  /* 0x7fffffff06ff7812 */ /* 0x000fc8000782c0ff */
[----:B------:R-:W-:-:S13]  /*1290*/  PLOP3.LUT P0, PT, P0, P1, PT, 0x2f, 0xf2 ;  /* 0x0000000000f2781c */ /* 0x000fda0000702577 */
[----:B------:R-:W-:Y:S05]  /*12a0*/  @P0 BRA `(.L_x_17) ;  /* 0x0000000400000947 */ /* 0x000fea0003800000 */
[----:B------:R-:W-:Y:S02]  /*12b0*/  ISETP.GE.AND P0, PT, R9, RZ, PT ;  /* 0x000000ff0900720c */ /* 0x000fe40003f06270 */
[----:B------:R-:W-:-:S11]  /*12c0*/  ISETP.GE.AND P1, PT, R8, RZ, PT ;  /* 0x000000ff0800720c */ /* 0x000fd60003f26270 */
[----:B------:R-:W-:Y:S02]  /*12d0*/  @P0 IMAD.MOV.U32 R7, RZ, RZ, RZ ;  /* 0x000000ffff070224 */ /* 0x000fe400078e00ff */
[----:B------:R-:W-:Y:S01]  /*12e0*/  @!P0 FFMA R3, R3, 1.84467440737095516160e+19, RZ ;  /* 0x5f80000003038823 */ /* 0x000fe200000000ff */
[----:B------:R-:W-:Y:S02]  /*12f0*/  @!P0 IMAD.MOV.U32 R7, RZ, RZ, -0x40 ;  /* 0xffffffc0ff078424 */ /* 0x000fe400078e00ff */
[----:B------:R-:W-:-:S03]  /*1300*/  @!P1 FFMA R6, R0, 1.84467440737095516160e+19, RZ ;  /* 0x5f80000000069823 */ /* 0x000fc600000000ff */
[----:B------:R-:W-:-:S07]  /*1310*/  @!P1 IADD3 R7, PT, PT, R7, 0x40, RZ ;  /* 0x0000004007079810 */ /* 0x000fce0007ffe0ff */
.L_x_13:
[----:B------:R-:W-:Y:S01]  /*1320*/  LEA R9, R5, 0xc0800000, 0x17 ;  /* 0xc080000005097811 */ /* 0x000fe200078eb8ff */
[----:B------:R-:W-:Y:S04]  /*1330*/  BSSY.RECONVERGENT B2, `(.L_x_18) ;  /* 0x0000036000027945 */ /* 0x000fe80003800200 */
[----:B------:R-:W-:Y:S02]  /*1340*/  IMAD.IADD R9, R6, 0x1, -R9 ;  /* 0x0000000106097824 */ /* 0x000fe400078e0a09 */
[----:B------:R-:W-:Y:S02]  /*1350*/  VIADD R6, R10, 0xffffff81 ;  /* 0xffffff810a067836 */ /* 0x000fe40000000000 */
[----:B------:R-:W0:Y:S01]  /*1360*/  MUFU.RCP R8, R9 ;  /* 0x0000000900087308 */ /* 0x000e220000001000 */
[----:B------:R-:W-:Y:S01]  /*1370*/  FADD.FTZ R11, -R9, -RZ ;  /* 0x800000ff090b7221 */ /* 0x000fe20000010100 */
[C---:B------:R-:W-:Y:S01]  /*1380*/  IMAD R0, R6.reuse, -0x800000, R3 ;  /* 0xff80000006007824 */ /* 0x040fe200078e0203 */
[----:B------:R-:W-:-:S04]  /*1390*/  IADD3 R6, PT, PT, R6, 0x7f, -R5 ;  /* 0x0000007f06067810 */ /* 0x000fc80007ffe805 */
[----:B------:R-:W-:Y:S01]  /*13a0*/  IADD3 R6, PT, PT, R6, R7, RZ ;  /* 0x0000000706067210 */ /* 0x000fe20007ffe0ff */
[----:B0-----:R-:W-:-:S04]  /*13b0*/  FFMA R15, R8, R11, 1 ;  /* 0x3f800000080f7423 */ /* 0x001fc8000000000b */
[----:B------:R-:W-:-:S04]  /*13c0*/  FFMA R10, R8, R15, R8 ;  /* 0x0000000f080a7223 */ /* 0x000fc80000000008 */
[----:B------:R-:W-:-:S04]  /*13d0*/  FFMA R3, R0, R10, RZ ;  /* 0x0000000a00037223 */ /* 0x000fc800000000ff */
[----:B------:R-:W-:-:S04]  /*13e0*/  FFMA R8, R11, R3, R0 ;  /* 0x000000030b087223 */ /* 0x000fc80000000000 */
[----:B------:R-:W-:-:S04]  /*13f0*/  FFMA R15, R10, R8, R3 ;  /* 0x000000080a0f7223 */ /* 0x000fc80000000003 */
[----:B------:R-:W-:-:S04]  /*1400*/  FFMA R8, R11, R15, R0 ;  /* 0x0000000f0b087223 */ /* 0x000fc80000000000 */
[----:B------:R-:W-:-:S05]  /*1410*/  FFMA R0, R10, R8, R15 ;  /* 0x000000080a007223 */ /* 0x000fca000000000f */
[----:B------:R-:W-:-:S04]  /*1420*/  SHF.R.U32.HI R3, RZ, 0x17, R0 ;  /* 0x00000017ff037819 */ /* 0x000fc80000011600 */
[----:B------:R-:W-:-:S05]  /*1430*/  LOP3.LUT R3, R3, 0xff, RZ, 0xc0, !PT ;  /* 0x000000ff03037812 */ /* 0x000fca00078ec0ff */
[----:B------:R-:W-:-:S04]  /*1440*/  IMAD.IADD R7, R3, 0x1, R6 ;  /* 0x0000000103077824 */ /* 0x000fc800078e0206 */
[----:B------:R-:W-:-:S05]  /*1450*/  VIADD R3, R7, 0xffffffff ;  /* 0xffffffff07037836 */ /* 0x000fca0000000000 */
[----:B------:R-:W-:-:S13]  /*1460*/  ISETP.GE.U32.AND P0, PT, R3, 0xfe, PT ;  /* 0x000000fe0300780c */ /* 0x000fda0003f06070 */
[----:B------:R-:W-:Y:S05]  /*1470*/  @!P0 BRA `(.L_x_19) ;  /* 0x0000000000808947 */ /* 0x000fea0003800000 */
[----:B------:R-:W-:-:S13]  /*1480*/  ISETP.GT.AND P0, PT, R7, 0xfe, PT ;  /* 0x000000fe0700780c */ /* 0x000fda0003f04270 */
[----:B------:R-:W-:Y:S05]  /*1490*/  @P0 BRA `(.L_x_20) ;  /* 0x00000000006c0947 */ /* 0x000fea0003800000 */
[----:B------:R-:W-:-:S13]  /*14a0*/  ISETP.GE.AND P0, PT, R7, 0x1, PT ;  /* 0x000000010700780c */ /* 0x000fda0003f06270 */
[----:B------:R-:W-:Y:S05]  /*14b0*/  @P0 BRA `(.L_x_21) ;  /* 0x0000000000740947 */ /* 0x000fea0003800000 */
[----:B------:R-:W-:Y:S02]  /*14c0*/  ISETP.GE.AND P0, PT, R7, -0x18, PT ;  /* 0xffffffe80700780c */ /* 0x000fe40003f06270 */
[----:B------:R-:W-:-:S11]  /*14d0*/  LOP3.LUT R0, R0, 0x80000000, RZ, 0xc0, !PT ;  /* 0x8000000000007812 */ /* 0x000fd600078ec0ff */
[----:B------:R-:W-:Y:S05]  /*14e0*/  @!P0 BRA `(.L_x_21) ;  /* 0x0000000000688947 */ /* 0x000fea0003800000 */
[CCC-:B------:R-:W-:Y:S01]  /*14f0*/  FFMA.RZ R3, R10.reuse, R8.reuse, R15.reuse ;  /* 0x000000080a037223 */ /* 0x1c0fe2000000c00f */
[CCC-:B------:R-:W-:Y:S01]  /*1500*/  FFMA.RM R6, R10.reuse, R8.reuse, R15.reuse ;  /* 0x000000080a067223 */ /* 0x1c0fe2000000400f */
[C---:B------:R-:W-:Y:S02]  /*1510*/  ISETP.NE.AND P2, PT, R7.reuse, RZ, PT ;  /* 0x000000ff0700720c */ /* 0x040fe40003f45270 */
[----:B------:R-:W-:Y:S02]  /*1520*/  ISETP.NE.AND P1, PT, R7, RZ, PT ;  /* 0x000000ff0700720c */ /* 0x000fe40003f25270 */
[----:B------:R-:W-:Y:S01]  /*1530*/  LOP3.LUT R5, R3, 0x7fffff, RZ, 0xc0, !PT ;  /* 0x007fffff03057812 */ /* 0x000fe200078ec0ff */
[----:B------:R-:W-:Y:S01]  /*1540*/  FFMA.RP R3, R10, R8, R15 ;  /* 0x000000080a037223 */ /* 0x000fe2000000800f */
[----:B------:R-:W-:Y:S01]  /*1550*/  IADD3 R8, PT, PT, R7, 0x20, RZ ;  /* 0x0000002007087810 */ /* 0x000fe20007ffe0ff */
[----:B------:R-:W-:Y:S01]  /*1560*/  IMAD.MOV R7, RZ, RZ, -R7 ;  /* 0x000000ffff077224 */ /* 0x000fe200078e0a07 */
[----:B------:R-:W-:-:S02]  /*1570*/  LOP3.LUT R5, R5, 0x800000, RZ, 0xfc, !PT ;  /* 0x0080000005057812 */ /* 0x000fc400078efcff */
[----:B------:R-:W-:Y:S02]  /*1580*/  FSETP.NEU.FTZ.AND P0, PT, R3, R6, PT ;  /* 0x000000060300720b */ /* 0x000fe40003f1d000 */
[----:B------:R-:W-:Y:S02]  /*1590*/  SHF.L.U32 R8, R5, R8, RZ ;  /* 0x0000000805087219 */ /* 0x000fe400000006ff */
[----:B------:R-:W-:Y:S02]  /*15a0*/  SEL R6, R7, RZ, P2 ;  /* 0x000000ff07067207 */ /* 0x000fe40001000000 */
[----:B------:R-:W-:Y:S02]  /*15b0*/  ISETP.NE.AND P1, PT, R8, RZ, P1 ;  /* 0x000000ff0800720c */ /* 0x000fe40000f25270 */
[----:B------:R-:W-:Y:S02]  /*15c0*/  SHF.R.U32.HI R6, RZ, R6, R5 ;  /* 0x00000006ff067219 */ /* 0x000fe40000011605 */
[----:B------:R-:W-:-:S02]  /*15d0*/  PLOP3.LUT P0, PT, P0, P1, PT, 0xf8, 0x8f ;  /* 0x00000000008f781c */ /* 0x000fc40000703f70 */
[----:B------:R-:W-:Y:S02]  /*15e0*/  SHF.R.U32.HI R8, RZ, 0x1, R6 ;  /* 0x00000001ff087819 */ /* 0x000fe40000011606 */
[----:B------:R-:W-:-:S04]  /*15f0*/  SEL R3, RZ, 0x1, !P0 ;  /* 0x00000001ff037807 */ /* 0x000fc80004000000 */
[----:B------:R-:W-:-:S04]  /*1600*/  LOP3.LUT R3, R3, 0x1, R8, 0xf8, !PT ;  /* 0x0000000103037812 */ /* 0x000fc800078ef808 */
[----:B------:R-:W-:-:S05]  /*1610*/  LOP3.LUT R3, R3, R6, RZ, 0xc0, !PT ;  /* 0x0000000603037212 */ /* 0x000fca00078ec0ff */
[----:B------:R-:W-:-:S05]  /*1620*/  IMAD.IADD R3, R8, 0x1, R3 ;  /* 0x0000000108037824 */ /* 0x000fca00078e0203 */
[----:B------:R-:W-:Y:S01]  /*1630*/  LOP3.LUT R0, R3, R0, RZ, 0xfc, !PT ;  /* 0x0000000003007212 */ /* 0x000fe200078efcff */
[----:B------:R-:W-:Y:S06]  /*1640*/  BRA `(.L_x_21) ;  /* 0x0000000000107947 */ /* 0x000fec0003800000 */
.L_x_20:
[----:B------:R-:W-:-:S04]  /*1650*/  LOP3.LUT R0, R0, 0x80000000, RZ, 0xc0, !PT ;  /* 0x8000000000007812 */ /* 0x000fc800078ec0ff */
[----:B------:R-:W-:Y:S01]  /*1660*/  LOP3.LUT R0, R0, 0x7f800000, RZ, 0xfc, !PT ;  /* 0x7f80000000007812 */ /* 0x000fe200078efcff */
[----:B------:R-:W-:Y:S06]  /*1670*/  BRA `(.L_x_21) ;  /* 0x0000000000047947 */ /* 0x000fec0003800000 */
.L_x_19:
[----:B------:R-:W-:-:S07]  /*1680*/  LEA R0, R6, R0, 0x17 ;  /* 0x0000000006007211 */ /* 0x000fce00078eb8ff */
.L_x_21:
[----:B------:R-:W-:Y:S05]  /*1690*/  BSYNC.RECONVERGENT B2 ;  /* 0x0000000000027941 */ /* 0x000fea0003800200 */
.L_x_18:
[----:B------:R-:W-:Y:S05]  /*16a0*/  BRA `(.L_x_22) ;  /* 0x0000000000207947 */ /* 0x000fea0003800000 */
.L_x_17:
[----:B------:R-:W-:-:S04]  /*16b0*/  LOP3.LUT R0, R6, 0x80000000, R3, 0x48, !PT ;  /* 0x8000000006007812 */ /* 0x000fc800078e4803 */
[----:B------:R-:W-:Y:S01]  /*16c0*/  LOP3.LUT R0, R0, 0x7f800000, RZ, 0xfc, !PT ;  /* 0x7f80000000007812 */ /* 0x000fe200078efcff */
[----:B------:R-:W-:Y:S06]  /*16d0*/  BRA `(.L_x_22) ;  /* 0x0000000000147947 */ /* 0x000fec0003800000 */
.L_x_16:
[----:B------:R-:W-:Y:S01]  /*16e0*/  LOP3.LUT R0, R6, 0x80000000, R3, 0x48, !PT ;  /* 0x8000000006007812 */ /* 0x000fe200078e4803 */
[----:B------:R-:W-:Y:S06]  /*16f0*/  BRA `(.L_x_22) ;  /* 0x00000000000c7947 */ /* 0x000fec0003800000 */
.L_x_15:
[----:B------:R-:W0:Y:S01]  /*1700*/  MUFU.RSQ R0, -QNAN ;  /* 0xffc0000000007908 */ /* 0x000e220000001400 */
[----:B------:R-:W-:Y:S05]  /*1710*/  BRA `(.L_x_22) ;  /* 0x0000000000047947 */ /* 0x000fea0003800000 */
.L_x_14:
[----:B------:R-:W-:-:S07]  /*1720*/  FADD.FTZ R0, R3, R0 ;  /* 0x0000000003007221 */ /* 0x000fce0000010000 */
.L_x_22:
[----:B------:R-:W-:Y:S05]  /*1730*/  BSYNC.RECONVERGENT B1 ;  /* 0x0000000000017941 */ /* 0x000fea0003800200 */
.L_x_12:
[----:B------:R-:W-:-:S04]  /*1740*/  IMAD.MOV.U32 R5, RZ, RZ, 0x0 ;  /* 0x00000000ff057424 */ /* 0x000fc800078e00ff */
[----:B0-----:R-:W-:Y:S05]  /*1750*/  RET.REL.NODEC R4 `(_Z19computeImageSummaryPfiiiiS_) ;  /* 0xffffffe804287950 */ /* 0x001fea0003c3ffff */
.L_x_23:
[----:B------:R-:W-:-:S00]  /*1760*/  BRA `(.L_x_23) ;  /* 0xfffffffc00fc7947 */ /* 0x000fc0000383ffff */
[----:B------:R-:W-:-:S00]  /*1770*/  NOP ;  /* 0x0000000000007918 */ /* 0x000fc00000000000 */
        /* <DEDUP_REMOVED lines=8> */
.L_x_24:


//--------------------- .nv.global.init           --------------------------
	.section	.nv.global.init,"aw",@progbits
.nv.global.init:
	.type		$str,@object
	.size		$str,(.L_0 - $str)
$str:
        /*0000*/ 	.byte	0x78, 0x20, 0x25, 0x64, 0x20, 0x79, 0x20, 0x25, 0x64, 0x20, 0x6f, 0x72, 0x20, 0x25, 0x64, 0x20
        /*0010*/ 	.byte	0x0a, 0x00
.L_0:


//--------------------- .nv.shared.reserved.0     --------------------------
	.section	.nv.shared.reserved.0,"aw",@nobits
	.weak		__nv_reservedSMEM_offset_0_alias
	.size		__nv_reservedSMEM_offset_0_alias, 0, 64
	.other		__nv_reservedSMEM_offset_0_alias,@"STO_CUDA_RESERVED_SHARED STV_DEFAULT"
__nv_reservedSMEM_offset_0_alias:
	.zero		0
	.zero		64


//--------------------- .nv.constant0._Z19computeImageSummaryPfiiiiS_ --------------------------
	.section	.nv.constant0._Z19computeImageSummaryPfiiiiS_,"a",@progbits
	.sectionflags	@""
	.align	4
.nv.constant0._Z19computeImageSummaryPfiiiiS_:
	.zero		928


//--------------------- SYMBOLS --------------------------

	.type		.nv.reservedSmem.offset0,@object
	.size		.nv.reservedSmem.offset0,0x4
	.type		vprintf,@function
